//
// Generated by NVIDIA NVVM Compiler
//
// Compiler Build ID: CL-36424714
// Cuda compilation tools, release 13.0, V13.0.88
// Based on NVVM 20.0.0
//

.version 9.0
.target sm_100
.address_size 64

	// .globl	_Z3oofPi

.visible .entry _Z3oofPi(
	.param .u64 .ptr .align 1 _Z3oofPi_param_0
)
{
	.reg .pred 	%p<3>;
	.reg .b32 	%r<8>;
	.reg .b64 	%rd<5>;

	ld.param.u64 	%rd2, [_Z3oofPi_param_0];
	mov.b32 	%r1, 0;
	mov.u32 	%r7, %r1;
	mov.u32 	%r2, %r7;
	setp.gt.s32 	%p1, %r2, 9999;
	@%p1 bra 	$L__BB0_2;
$L__BB0_1:
	mov.u32 	%r3, %r7;
	add.s32 	%r4, %r3, 2;
	mov.u32 	%r7, %r4;
	mov.u32 	%r5, %r7;
	setp.lt.s32 	%p2, %r5, 10000;
	@%p2 bra 	$L__BB0_1;
$L__BB0_2:
	cvta.to.global.u64 	%rd4, %rd2;
	atom.global.add.u32 	%r6, [%rd4], 1;
	ret;

}


// ===== COMPILED SASS (sm_100) =====

	.target	sm_100

	.elftype	@"ET_EXEC"


//--------------------- .note.nv.tkinfo           --------------------------
	.section	.note.nv.tkinfo,"",@"SHT_NOTE"
	.sectionflags	@"SHF_NOTE_NV_TKINFO"
	.tkinfo
        /*0018*/ 	.word	0x00000002
        /*0030*/ 	.string	""
        /*0030*/ 	.string	"ptxas"
        /*0030*/ 	.string	"Cuda compilation tools, release 13.0, V13.0.88"
        /*0030*/ 	.string	"Build cuda_13.0.r13.0/compiler.36424714_0"
        /*0030*/ 	.string	"-arch sm_100 -m 64 "



//--------------------- .note.nv.cuinfo           --------------------------
	.section	.note.nv.cuinfo,"",@"SHT_NOTE"
	.sectionflags	@"SHF_NOTE_NV_CUINFO"
        /*0018*/ 	.short	0x0002
        /*001a*/ 	.short	0x0064
        /*001c*/ 	.short	0x0082
	.zero		2


//--------------------- .nv.info                  --------------------------
	.section	.nv.info,"",@"SHT_CUDA_INFO"
	.align	4


	//----- nvinfo : EIATTR_REGCOUNT
	.align		4
        /*0000*/ 	.byte	0x04, 0x2f
        /*0002*/ 	.short	(.L_1 - .L_0)
	.align		4
.L_0:
        /*0004*/ 	.word	index@(_Z3oofPi)
        /*0008*/ 	.word	0x00000008


	//----- nvinfo : EIATTR_FRAME_SIZE
	.align		4
.L_1:
        /*000c*/ 	.byte	0x04, 0x11
        /*000e*/ 	.short	(.L_3 - .L_2)
	.align		4
.L_2:
        /*0010*/ 	.word	index@(_Z3oofPi)
        /*0014*/ 	.word	0x00000000


	//----- nvinfo : EIATTR_MIN_STACK_SIZE
	.align		4
.L_3:
        /*0018*/ 	.byte	0x04, 0x12
        /*001a*/ 	.short	(.L_5 - .L_4)
	.align		4
.L_4:
        /*001c*/ 	.word	index@(_Z3oofPi)
        /*0020*/ 	.word	0x00000000
.L_5:


//--------------------- .nv.compat                --------------------------
	.section	.nv.compat,"",@"SHT_CUDA_COMPAT_INFO"
	.align	4
        /*0000*/ 	.byte	0x02, 0x09, 0x00, 0x00, 0x02, 0x02, 0x01, 0x00, 0x02, 0x05, 0x05, 0x00, 0x03, 0x07, 0x01, 0x01
        /*0010*/ 	.byte	0x02, 0x03, 0x00, 0x00, 0x02, 0x06, 0x01, 0x00, 0x04, 0x0b, 0x08, 0x00, 0x09, 0x00, 0x00, 0x00
        /*0020*/ 	.byte	0x00, 0x00, 0x00, 0x00


//--------------------- .nv.info._Z3oofPi         --------------------------
	.section	.nv.info._Z3oofPi,"",@"SHT_CUDA_INFO"
	.sectionflags	@""
	.align	4


	//----- nvinfo : EIATTR_CUDA_API_VERSION
	.align		4
        /*0000*/ 	.byte	0x04, 0x37
        /*0002*/ 	.short	(.L_7 - .L_6)
.L_6:
        /*0004*/ 	.word	0x00000082


	//----- nvinfo : EIATTR_KPARAM_INFO
	.align		4
.L_7:
        /*0008*/ 	.byte	0x04, 0x17
        /*000a*/ 	.short	(.L_9 - .L_8)
.L_8:
        /*000c*/ 	.word	0x00000000
        /*0010*/ 	.short	0x0000
        /*0012*/ 	.short	0x0000
        /*0014*/ 	.byte	0x00, 0xf5, 0x21, 0x00


	//----- nvinfo : EIATTR_SPARSE_MMA_MASK
	.align		4
.L_9:
        /*0018*/ 	.byte	0x03, 0x50
        /*001a*/ 	.short	0x0000


	//----- nvinfo : EIATTR_MAXREG_COUNT
	.align		4
        /*001c*/ 	.byte	0x03, 0x1b
        /*001e*/ 	.short	0x00ff


	//----- nvinfo : EIATTR_MERCURY_ISA_VERSION
	.align		4
        /*0020*/ 	.byte	0x03, 0x5f
        /*0022*/ 	.short	0x0101


	//----- nvinfo : EIATTR_INT_WARP_WIDE_INSTR_OFFSETS
	.align		4
        /*0024*/ 	.byte	0x04, 0x31
        /*0026*/ 	.short	(.L_11 - .L_10)


	//   ....[0]....
.L_10:
        /*0028*/ 	.word	0x00000030


	//----- nvinfo : EIATTR_VRC_CTA_INIT_COUNT
	.align		4
.L_11:
        /*002c*/ 	.byte	0x02, 0x4a
	.zero		1
	.zero		1


	//----- nvinfo : EIATTR_EXIT_INSTR_OFFSETS
	.align		4
        /*0030*/ 	.byte	0x04, 0x1c
        /*0032*/ 	.short	(.L_13 - .L_12)


	//   ....[0]....
.L_12:
        /*0034*/ 	.word	0x00000090


	//----- nvinfo : EIATTR_CBANK_PARAM_SIZE
	.align		4
.L_13:
        /*0038*/ 	.byte	0x03, 0x19
        /*003a*/ 	.short	0x0008


	//----- nvinfo : EIATTR_PARAM_CBANK
	.align		4
        /*003c*/ 	.byte	0x04, 0x0a
        /*003e*/ 	.short	(.L_15 - .L_14)
	.align		4
.L_14:
        /*0040*/ 	.word	index@(.nv.constant0._Z3oofPi)
        /*0044*/ 	.short	0x0380
        /*0046*/ 	.short	0x0008


	//----- nvinfo : EIATTR_SW_WAR
	.align		4
.L_15:
        /*0048*/ 	.byte	0x04, 0x36
        /*004a*/ 	.short	(.L_17 - .L_16)
.L_16:
        /*004c*/ 	.word	0x00000008
.L_17:


//--------------------- .nv.callgraph             --------------------------
	.section	.nv.callgraph,"",@"SHT_CUDA_CALLGRAPH"
	.align	4
	.sectionentsize	8
	.align		4
        /*0000*/ 	.word	0x00000000
	.align		4
        /*0004*/ 	.word	0xffffffff
	.align		4
        /*0008*/ 	.word	0x00000000
	.align		4
        /*000c*/ 	.word	0xfffffffe
	.align		4
        /*0010*/ 	.word	0x00000000
	.align		4
        /*0014*/ 	.word	0xfffffffd
	.align		4
        /*0018*/ 	.word	0x00000000
	.align		4
        /*001c*/ 	.word	0xfffffffc


//--------------------- .text._Z3oofPi            --------------------------
	.section	.text._Z3oofPi,"ax",@progbits
	.align	128
        .global         _Z3oofPi
        .type           _Z3oofPi,@function
        .size           _Z3oofPi,(.L_x_1 - _Z3oofPi)
        .other          _Z3oofPi,@"STO_CUDA_ENTRY STV_DEFAULT"
_Z3oofPi:
.text._Z3oofPi:
[----:B------:R-:W-:Y:S01]  /*0000*/  LDC R1, c[0x0][0x37c] ;  /* 0x0000df00ff017b82 */ /* 0x000fe20000000800 */
[----:B------:R-:W0:Y:S07]  /*0010*/  S2R R0, SR_LANEID ;  /* 0x0000000000007919 */ /* 0x000e2e0000000000 */
[----:B------:R-:W1:Y:S01]  /*0020*/  LDC.64 R2, c[0x0][0x380] ;  /* 0x0000e000ff027b82 */ /* 0x000e620000000a00 */
[----:B------:R-:W-:Y:S01]  /*0030*/  VOTEU.ANY UR6, UPT, PT ;  /* 0x0000000000067886 */ /* 0x000fe200038e0100 */
[----:B------:R-:W1:Y:S01]  /*0040*/  LDCU.64 UR4, c[0x0][0x358] ;  /* 0x00006b00ff0477ac */ /* 0x000e620008000a00 */
[----:B------:R-:W1:Y:S01]  /*0050*/  POPC R5, UR6 ;  /* 0x0000000600057d09 */ /* 0x000e620008000000 */
[----:B------:R-:W-:-:S06]  /*0060*/  UFLO.U32 UR7, UR6 ;  /* 0x00000006000772bd */ /* 0x000fcc00080e0000 */
[----:B0-----:R-:W-:-:S13]  /*0070*/  ISETP.EQ.U32.AND P0, PT, R0, UR7, PT ;  /* 0x0000000700007c0c */ /* 0x001fda000bf02070 */
[----:B-1----:R-:W-:Y:S01]  /*0080*/  @P0 REDG.E.ADD.STRONG.GPU desc[UR4][R2.64], R5 ;  /* 0x000000050200098e */ /* 0x002fe2000c12e104 */
[----:B------:R-:W-:Y:S05]  /*0090*/  EXIT ;  /* 0x000000000000794d */ /* 0x000fea0003800000 */
.L_x_0:
[----:B------:R-:W-:-:S00]  /*00a0*/  BRA `(.L_x_0) ;  /* 0xfffffffc00fc7947 */ /* 0x000fc0000383ffff */
[----:B------:R-:W-:-:S00]  /*00b0*/  NOP ;  /* 0x0000000000007918 */ /* 0x000fc00000000000 */
        /* <DEDUP_REMOVED lines=12> */
.L_x_1:


//--------------------- .nv.shared.reserved.0     --------------------------
	.section	.nv.shared.reserved.0,"aw",@nobits
	.weak		__nv_reservedSMEM_offset_0_alias
	.size		__nv_reservedSMEM_offset_0_alias, 0, 64
	.other		__nv_reservedSMEM_offset_0_alias,@"STO_CUDA_RESERVED_SHARED STV_DEFAULT"
__nv_reservedSMEM_offset_0_alias:
	.zero		0
	.zero		64


//--------------------- .nv.constant0._Z3oofPi    --------------------------
	.section	.nv.constant0._Z3oofPi,"a",@progbits
	.sectionflags	@""
	.align	4
.nv.constant0._Z3oofPi:
	.zero		904


//--------------------- SYMBOLS --------------------------

	.type		.nv.reservedSmem.offset0,@object
	.size		.nv.reservedSmem.offset0,0x4
